//
// Generated by NVIDIA NVVM Compiler
//
// Compiler Build ID: CL-36424714
// Cuda compilation tools, release 13.0, V13.0.88
// Based on NVVM 20.0.0
//

.version 9.0
.target sm_100
.address_size 64

	// .globl	_Z20selectionsort_kernelPfjj

.visible .entry _Z20selectionsort_kernelPfjj(
	.param .u64 .ptr .align 1 _Z20selectionsort_kernelPfjj_param_0,
	.param .u32 _Z20selectionsort_kernelPfjj_param_1,
	.param .u32 _Z20selectionsort_kernelPfjj_param_2
)
{
	.reg .pred 	%p<6>;
	.reg .b32 	%r<12>;
	.reg .b32 	%f<6>;
	.reg .b64 	%rd<11>;

	ld.param.u64 	%rd3, [_Z20selectionsort_kernelPfjj_param_0];
	ld.param.u32 	%r4, [_Z20selectionsort_kernelPfjj_param_1];
	ld.param.u32 	%r3, [_Z20selectionsort_kernelPfjj_param_2];
	cvta.to.global.u64 	%rd1, %rd3;
	mov.u32 	%r5, %ctaid.x;
	mov.u32 	%r6, %ntid.x;
	mov.u32 	%r7, %tid.x;
	mad.lo.s32 	%r1, %r5, %r6, %r7;
	sub.s32 	%r8, %r4, %r3;
	setp.ge.u32 	%p1, %r1, %r8;
	@%p1 bra 	$L__BB0_3;
	add.s32 	%r9, %r3, %r1;
	mul.wide.u32 	%rd4, %r9, 4;
	add.s64 	%rd5, %rd1, %rd4;
	ld.global.f32 	%f1, [%rd5];
	mul.wide.s32 	%rd6, %r3, 4;
	add.s64 	%rd2, %rd1, %rd6;
	ld.global.f32 	%f2, [%rd2];
	setp.lt.f32 	%p2, %f1, %f2;
	selp.b32 	%r10, %r1, 0, %p2;
	bar.sync 	0;
	setp.ne.s32 	%p3, %r1, %r3;
	setp.eq.s32 	%p4, %r10, 0;
	or.pred  	%p5, %p3, %p4;
	@%p5 bra 	$L__BB0_3;
	mul.wide.u32 	%rd7, %r3, 4;
	add.s64 	%rd8, %rd1, %rd7;
	ld.global.f32 	%f3, [%rd8];
	cvt.rzi.s32.f32 	%r11, %f3;
	mul.wide.s32 	%rd9, %r10, 4;
	add.s64 	%rd10, %rd2, %rd9;
	ld.global.f32 	%f4, [%rd10];
	st.global.f32 	[%rd8], %f4;
	cvt.rn.f32.s32 	%f5, %r11;
	st.global.f32 	[%rd10], %f5;
$L__BB0_3:
	ret;

}


// ===== COMPILED SASS (sm_100) =====

	.target	sm_100

	.elftype	@"ET_EXEC"


//--------------------- .note.nv.tkinfo           --------------------------
	.section	.note.nv.tkinfo,"",@"SHT_NOTE"
	.sectionflags	@"SHF_NOTE_NV_TKINFO"
	.tkinfo
        /*0018*/ 	.word	0x00000002
        /*0030*/ 	.string	""
        /*0030*/ 	.string	"ptxas"
        /*0030*/ 	.string	"Cuda compilation tools, release 13.0, V13.0.88"
        /*0030*/ 	.string	"Build cuda_13.0.r13.0/compiler.36424714_0"
        /*0030*/ 	.string	"-arch sm_100 -m 64 "



//--------------------- .note.nv.cuinfo           --------------------------
	.section	.note.nv.cuinfo,"",@"SHT_NOTE"
	.sectionflags	@"SHF_NOTE_NV_CUINFO"
        /*0018*/ 	.short	0x0002
        /*001a*/ 	.short	0x0064
        /*001c*/ 	.short	0x0082
	.zero		2


//--------------------- .nv.info                  --------------------------
	.section	.nv.info,"",@"SHT_CUDA_INFO"
	.align	4


	//----- nvinfo : EIATTR_REGCOUNT
	.align		4
        /*0000*/ 	.byte	0x04, 0x2f
        /*0002*/ 	.short	(.L_1 - .L_0)
	.align		4
.L_0:
        /*0004*/ 	.word	index@(_Z20selectionsort_kernelPfjj)
        /*0008*/ 	.word	0x0000000e


	//----- nvinfo : EIATTR_FRAME_SIZE
	.align		4
.L_1:
        /*000c*/ 	.byte	0x04, 0x11
        /*000e*/ 	.short	(.L_3 - .L_2)
	.align		4
.L_2:
        /*0010*/ 	.word	index@(_Z20selectionsort_kernelPfjj)
        /*0014*/ 	.word	0x00000000


	//----- nvinfo : EIATTR_MIN_STACK_SIZE
	.align		4
.L_3:
        /*0018*/ 	.byte	0x04, 0x12
        /*001a*/ 	.short	(.L_5 - .L_4)
	.align		4
.L_4:
        /*001c*/ 	.word	index@(_Z20selectionsort_kernelPfjj)
        /*0020*/ 	.word	0x00000000
.L_5:


//--------------------- .nv.compat                --------------------------
	.section	.nv.compat,"",@"SHT_CUDA_COMPAT_INFO"
	.align	4
        /*0000*/ 	.byte	0x02, 0x09, 0x00, 0x00, 0x02, 0x02, 0x01, 0x00, 0x02, 0x05, 0x05, 0x00, 0x03, 0x07, 0x01, 0x01
        /*0010*/ 	.byte	0x02, 0x03, 0x00, 0x00, 0x02, 0x06, 0x01, 0x00, 0x04, 0x0b, 0x08, 0x00, 0x09, 0x00, 0x00, 0x00
        /*0020*/ 	.byte	0x00, 0x00, 0x00, 0x00


//--------------------- .nv.info._Z20selectionsort_kernelPfjj --------------------------
	.section	.nv.info._Z20selectionsort_kernelPfjj,"",@"SHT_CUDA_INFO"
	.sectionflags	@""
	.align	4


	//----- nvinfo : EIATTR_CUDA_API_VERSION
	.align		4
        /*0000*/ 	.byte	0x04, 0x37
        /*0002*/ 	.short	(.L_7 - .L_6)
.L_6:
        /*0004*/ 	.word	0x00000082


	//----- nvinfo : EIATTR_KPARAM_INFO
	.align		4
.L_7:
        /*0008*/ 	.byte	0x04, 0x17
        /*000a*/ 	.short	(.L_9 - .L_8)
.L_8:
        /*000c*/ 	.word	0x00000000
        /*0010*/ 	.short	0x0002
        /*0012*/ 	.short	0x000c
        /*0014*/ 	.byte	0x00, 0xf0, 0x11, 0x00


	//----- nvinfo : EIATTR_KPARAM_INFO
	.align		4
.L_9:
        /*0018*/ 	.byte	0x04, 0x17
        /*001a*/ 	.short	(.L_11 - .L_10)
.L_10:
        /*001c*/ 	.word	0x00000000
        /*0020*/ 	.short	0x0001
        /*0022*/ 	.short	0x0008
        /*0024*/ 	.byte	0x00, 0xf0, 0x11, 0x00


	//----- nvinfo : EIATTR_KPARAM_INFO
	.align		4
.L_11:
        /*0028*/ 	.byte	0x04, 0x17
        /*002a*/ 	.short	(.L_13 - .L_12)
.L_12:
        /*002c*/ 	.word	0x00000000
        /*0030*/ 	.short	0x0000
        /*0032*/ 	.short	0x0000
        /*0034*/ 	.byte	0x00, 0xf5, 0x21, 0x00


	//----- nvinfo : EIATTR_SPARSE_MMA_MASK
	.align		4
.L_13:
        /*0038*/ 	.byte	0x03, 0x50
        /*003a*/ 	.short	0x0000


	//----- nvinfo : EIATTR_MAXREG_COUNT
	.align		4
        /*003c*/ 	.byte	0x03, 0x1b
        /*003e*/ 	.short	0x00ff


	//----- nvinfo : EIATTR_NUM_BARRIERS
	.align		4
        /*0040*/ 	.byte	0x02, 0x4c
        /*0042*/ 	.byte	0x01
	.zero		1


	//----- nvinfo : EIATTR_MERCURY_ISA_VERSION
	.align		4
        /*0044*/ 	.byte	0x03, 0x5f
        /*0046*/ 	.short	0x0101


	//----- nvinfo : EIATTR_VRC_CTA_INIT_COUNT
	.align		4
        /*0048*/ 	.byte	0x02, 0x4a
	.zero		1
	.zero		1


	//----- nvinfo : EIATTR_EXIT_INSTR_OFFSETS
	.align		4
        /*004c*/ 	.byte	0x04, 0x1c
        /*004e*/ 	.short	(.L_15 - .L_14)


	//   ....[0]....
.L_14:
        /*0050*/ 	.word	0x00000080


	//   ....[1]....
        /*0054*/ 	.word	0x00000150


	//   ....[2]....
        /*0058*/ 	.word	0x000001e0


	//----- nvinfo : EIATTR_CBANK_PARAM_SIZE
	.align		4
.L_15:
        /*005c*/ 	.byte	0x03, 0x19
        /*005e*/ 	.short	0x0010


	//----- nvinfo : EIATTR_PARAM_CBANK
	.align		4
        /*0060*/ 	.byte	0x04, 0x0a
        /*0062*/ 	.short	(.L_17 - .L_16)
	.align		4
.L_16:
        /*0064*/ 	.word	index@(.nv.constant0._Z20selectionsort_kernelPfjj)
        /*0068*/ 	.short	0x0380
        /*006a*/ 	.short	0x0010


	//----- nvinfo : EIATTR_SW_WAR
	.align		4
.L_17:
        /*006c*/ 	.byte	0x04, 0x36
        /*006e*/ 	.short	(.L_19 - .L_18)
.L_18:
        /*0070*/ 	.word	0x00000008
.L_19:


//--------------------- .nv.callgraph             --------------------------
	.section	.nv.callgraph,"",@"SHT_CUDA_CALLGRAPH"
	.align	4
	.sectionentsize	8
	.align		4
        /*0000*/ 	.word	0x00000000
	.align		4
        /*0004*/ 	.word	0xffffffff
	.align		4
        /*0008*/ 	.word	0x00000000
	.align		4
        /*000c*/ 	.word	0xfffffffe
	.align		4
        /*0010*/ 	.word	0x00000000
	.align		4
        /*0014*/ 	.word	0xfffffffd
	.align		4
        /*0018*/ 	.word	0x00000000
	.align		4
        /*001c*/ 	.word	0xfffffffc


//--------------------- .text._Z20selectionsort_kernelPfjj --------------------------
	.section	.text._Z20selectionsort_kernelPfjj,"ax",@progbits
	.align	128
        .global         _Z20selectionsort_kernelPfjj
        .type           _Z20selectionsort_kernelPfjj,@function
        .size           _Z20selectionsort_kernelPfjj,(.L_x_1 - _Z20selectionsort_kernelPfjj)
        .other          _Z20selectionsort_kernelPfjj,@"STO_CUDA_ENTRY STV_DEFAULT"
_Z20selectionsort_kernelPfjj:
.text._Z20selectionsort_kernelPfjj:
[----:B------:R-:W-:Y:S01]  /*0000*/  LDC R1, c[0x0][0x37c] ;  /* 0x0000df00ff017b82 */ /* 0x000fe20000000800 */
[----:B------:R-:W0:Y:S07]  /*0010*/  S2R R3, SR_TID.X ;  /* 0x0000000000037919 */ /* 0x000e2e0000002100 */
[----:B------:R-:W0:Y:S08]  /*0020*/  S2UR UR4, SR_CTAID.X ;  /* 0x00000000000479c3 */ /* 0x000e300000002500 */
[----:B------:R-:W0:Y:S08]  /*0030*/  LDC R0, c[0x0][0x360] ;  /* 0x0000d800ff007b82 */ /* 0x000e300000000800 */
[----:B------:R-:W1:Y:S01]  /*0040*/  LDC.64 R10, c[0x0][0x388] ;  /* 0x0000e200ff0a7b82 */ /* 0x000e620000000a00 */
[----:B0-----:R-:W-:-:S02]  /*0050*/  IMAD R0, R0, UR4, R3 ;  /* 0x0000000400007c24 */ /* 0x001fc4000f8e0203 */
[----:B-1----:R-:W-:-:S05]  /*0060*/  IMAD.IADD R3, R10, 0x1, -R11 ;  /* 0x000000010a037824 */ /* 0x002fca00078e0a0b */
[----:B------:R-:W-:-:S13]  /*0070*/  ISETP.GE.U32.AND P0, PT, R0, R3, PT ;  /* 0x000000030000720c */ /* 0x000fda0003f06070 */
[----:B------:R-:W-:Y:S05]  /*0080*/  @P0 EXIT ;  /* 0x000000000000094d */ /* 0x000fea0003800000 */
[----:B------:R-:W0:Y:S01]  /*0090*/  LDC.64 R6, c[0x0][0x380] ;  /* 0x0000e000ff067b82 */ /* 0x000e220000000a00 */
[----:B------:R-:W1:Y:S01]  /*00a0*/  LDCU.64 UR4, c[0x0][0x358] ;  /* 0x00006b00ff0477ac */ /* 0x000e620008000a00 */
[----:B------:R-:W-:-:S05]  /*00b0*/  IADD3 R3, PT, PT, R0, R11, RZ ;  /* 0x0000000b00037210 */ /* 0x000fca0007ffe0ff */
[----:B0-----:R-:W-:-:S04]  /*00c0*/  IMAD.WIDE.U32 R2, R3, 0x4, R6 ;  /* 0x0000000403027825 */ /* 0x001fc800078e0006 */
[----:B------:R-:W-:Y:S02]  /*00d0*/  IMAD.WIDE R4, R11, 0x4, R6 ;  /* 0x000000040b047825 */ /* 0x000fe400078e0206 */
[----:B-1----:R-:W2:Y:S04]  /*00e0*/  LDG.E R2, desc[UR4][R2.64] ;  /* 0x0000000402027981 */ /* 0x002ea8000c1e1900 */
[----:B------:R-:W2:Y:S01]  /*00f0*/  LDG.E R9, desc[UR4][R4.64] ;  /* 0x0000000404097981 */ /* 0x000ea2000c1e1900 */
[----:B------:R-:W-:Y:S01]  /*0100*/  BAR.SYNC.DEFER_BLOCKING 0x0 ;  /* 0x0000000000007b1d */ /* 0x000fe20000010000 */
[----:B--2---:R-:W-:-:S04]  /*0110*/  FSETP.GEU.AND P0, PT, R2, R9, PT ;  /* 0x000000090200720b */ /* 0x004fc80003f0e000 */
[----:B------:R-:W-:-:S04]  /*0120*/  SEL R9, R0, RZ, !P0 ;  /* 0x000000ff00097207 */ /* 0x000fc80004000000 */
[----:B------:R-:W-:-:S04]  /*0130*/  ISETP.NE.AND P0, PT, R9, RZ, PT ;  /* 0x000000ff0900720c */ /* 0x000fc80003f05270 */
[----:B------:R-:W-:-:S13]  /*0140*/  ISETP.NE.OR P0, PT, R0, R11, !P0 ;  /* 0x0000000b0000720c */ /* 0x000fda0004705670 */
[----:B------:R-:W-:Y:S05]  /*0150*/  @P0 EXIT ;  /* 0x000000000000094d */ /* 0x000fea0003800000 */
[----:B------:R-:W-:-:S05]  /*0160*/  IMAD.WIDE.U32 R2, R11, 0x4, R6 ;  /* 0x000000040b027825 */ /* 0x000fca00078e0006 */
[----:B------:R-:W2:Y:S01]  /*0170*/  LDG.E R0, desc[UR4][R2.64] ;  /* 0x0000000402007981 */ /* 0x000ea2000c1e1900 */
[----:B------:R-:W-:-:S05]  /*0180*/  IMAD.WIDE R4, R9, 0x4, R4 ;  /* 0x0000000409047825 */ /* 0x000fca00078e0204 */
[----:B------:R-:W3:Y:S01]  /*0190*/  LDG.E R7, desc[UR4][R4.64] ;  /* 0x0000000404077981 */ /* 0x000ee2000c1e1900 */
[----:B--2---:R-:W0:Y:S03]  /*01a0*/  F2I.TRUNC.NTZ R0, R0 ;  /* 0x0000000000007305 */ /* 0x004e26000020f100 */
[----:B---3--:R-:W-:Y:S01]  /*01b0*/  STG.E desc[UR4][R2.64], R7 ;  /* 0x0000000702007986 */ /* 0x008fe2000c101904 */
[----:B0-----:R-:W-:-:S05]  /*01c0*/  I2FP.F32.S32 R9, R0 ;  /* 0x0000000000097245 */ /* 0x001fca0000201400 */
[----:B------:R-:W-:Y:S01]  /*01d0*/  STG.E desc[UR4][R4.64], R9 ;  /* 0x0000000904007986 */ /* 0x000fe2000c101904 */
[----:B------:R-:W-:Y:S05]  /*01e0*/  EXIT ;  /* 0x000000000000794d */ /* 0x000fea0003800000 */
.L_x_0:
[----:B------:R-:W-:-:S00]  /*01f0*/  BRA `(.L_x_0) ;  /* 0xfffffffc00fc7947 */ /* 0x000fc0000383ffff */
[----:B------:R-:W-:-:S00]  /*0200*/  NOP ;  /* 0x0000000000007918 */ /* 0x000fc00000000000 */
[----:B------:R-:W-:-:S00]  /*0210*/  NOP ;  /* 0x0000000000007918 */ /* 0x000fc00000000000 */
[----:B------:R-:W-:-:S00]  /*0220*/  NOP ;  /* 0x0000000000007918 */ /* 0x000fc00000000000 */
[----:B------:R-:W-:-:S00]  /*0230*/  NOP ;  /* 0x0000000000007918 */ /* 0x000fc00000000000 */
[----:B------:R-:W-:-:S00]  /*0240*/  NOP ;  /* 0x0000000000007918 */ /* 0x000fc00000000000 */
[----:B------:R-:W-:-:S00]  /*0250*/  NOP ;  /* 0x0000000000007918 */ /* 0x000fc00000000000 */
[----:B------:R-:W-:-:S00]  /*0260*/  NOP ;  /* 0x0000000000007918 */ /* 0x000fc00000000000 */
[----:B------:R-:W-:-:S00]  /*0270*/  NOP ;  /* 0x0000000000007918 */ /* 0x000fc00000000000 */
.L_x_1:


//--------------------- .nv.shared.reserved.0     --------------------------
	.section	.nv.shared.reserved.0,"aw",@nobits
	.weak		__nv_reservedSMEM_offset_0_alias
	.size		__nv_reservedSMEM_offset_0_alias, 0, 64
	.other		__nv_reservedSMEM_offset_0_alias,@"STO_CUDA_RESERVED_SHARED STV_DEFAULT"
__nv_reservedSMEM_offset_0_alias:
	.zero		0
	.zero		64


//--------------------- .nv.constant0._Z20selectionsort_kernelPfjj --------------------------
	.section	.nv.constant0._Z20selectionsort_kernelPfjj,"a",@progbits
	.sectionflags	@""
	.align	4
.nv.constant0._Z20selectionsort_kernelPfjj:
	.zero		912


//--------------------- SYMBOLS --------------------------

	.type		.nv.reservedSmem.offset0,@object
	.size		.nv.reservedSmem.offset0,0x4
